//
// Generated by NVIDIA NVVM Compiler
//
// Compiler Build ID: CL-36424714
// Cuda compilation tools, release 13.0, V13.0.88
// Based on NVVM 20.0.0
//

.version 9.0
.target sm_100
.address_size 64

	// .globl	_Z26compute_dot_product_kernelPKfS0_Pfi
.extern .shared .align 16 .b8 shared_cache[];

.visible .entry _Z26compute_dot_product_kernelPKfS0_Pfi(
	.param .u64 .ptr .align 1 _Z26compute_dot_product_kernelPKfS0_Pfi_param_0,
	.param .u64 .ptr .align 1 _Z26compute_dot_product_kernelPKfS0_Pfi_param_1,
	.param .u64 .ptr .align 1 _Z26compute_dot_product_kernelPKfS0_Pfi_param_2,
	.param .u32 _Z26compute_dot_product_kernelPKfS0_Pfi_param_3
)
{
	.reg .pred 	%p<7>;
	.reg .b32 	%r<19>;
	.reg .b32 	%f<14>;
	.reg .b64 	%rd<12>;

	ld.param.u64 	%rd3, [_Z26compute_dot_product_kernelPKfS0_Pfi_param_0];
	ld.param.u64 	%rd4, [_Z26compute_dot_product_kernelPKfS0_Pfi_param_1];
	ld.param.u64 	%rd5, [_Z26compute_dot_product_kernelPKfS0_Pfi_param_2];
	ld.param.u32 	%r11, [_Z26compute_dot_product_kernelPKfS0_Pfi_param_3];
	mov.u32 	%r18, %ntid.x;
	mov.u32 	%r2, %ctaid.x;
	mov.u32 	%r3, %tid.x;
	mad.lo.s32 	%r17, %r18, %r2, %r3;
	setp.ge.s32 	%p1, %r17, %r11;
	mov.f32 	%f13, 0f00000000;
	@%p1 bra 	$L__BB0_3;
	mov.u32 	%r12, %nctaid.x;
	mul.lo.s32 	%r5, %r18, %r12;
	cvta.to.global.u64 	%rd1, %rd3;
	cvta.to.global.u64 	%rd2, %rd4;
	mov.f32 	%f13, 0f00000000;
$L__BB0_2:
	mul.wide.s32 	%rd6, %r17, 4;
	add.s64 	%rd7, %rd1, %rd6;
	ld.global.f32 	%f6, [%rd7];
	add.s64 	%rd8, %rd2, %rd6;
	ld.global.f32 	%f7, [%rd8];
	fma.rn.f32 	%f13, %f6, %f7, %f13;
	add.s32 	%r17, %r17, %r5;
	setp.lt.s32 	%p2, %r17, %r11;
	@%p2 bra 	$L__BB0_2;
$L__BB0_3:
	shl.b32 	%r13, %r3, 2;
	mov.u32 	%r14, shared_cache;
	add.s32 	%r8, %r14, %r13;
	st.shared.f32 	[%r8], %f13;
	bar.sync 	0;
	setp.lt.u32 	%p3, %r18, 2;
	@%p3 bra 	$L__BB0_7;
$L__BB0_4:
	shr.u32 	%r10, %r18, 1;
	setp.ge.u32 	%p4, %r3, %r10;
	@%p4 bra 	$L__BB0_6;
	shl.b32 	%r15, %r10, 2;
	add.s32 	%r16, %r8, %r15;
	ld.shared.f32 	%f8, [%r16];
	ld.shared.f32 	%f9, [%r8];
	add.f32 	%f10, %f8, %f9;
	st.shared.f32 	[%r8], %f10;
$L__BB0_6:
	bar.sync 	0;
	setp.gt.u32 	%p5, %r18, 3;
	mov.u32 	%r18, %r10;
	@%p5 bra 	$L__BB0_4;
$L__BB0_7:
	setp.ne.s32 	%p6, %r3, 0;
	@%p6 bra 	$L__BB0_9;
	ld.shared.f32 	%f11, [shared_cache];
	cvta.to.global.u64 	%rd9, %rd5;
	mul.wide.u32 	%rd10, %r2, 4;
	add.s64 	%rd11, %rd9, %rd10;
	st.global.f32 	[%rd11], %f11;
$L__BB0_9:
	ret;

}


// ===== COMPILED SASS (sm_100) =====

	.target	sm_100

	.elftype	@"ET_EXEC"


//--------------------- .note.nv.tkinfo           --------------------------
	.section	.note.nv.tkinfo,"",@"SHT_NOTE"
	.sectionflags	@"SHF_NOTE_NV_TKINFO"
	.tkinfo
        /*0018*/ 	.word	0x00000002
        /*0030*/ 	.string	""
        /*0030*/ 	.string	"ptxas"
        /*0030*/ 	.string	"Cuda compilation tools, release 13.0, V13.0.88"
        /*0030*/ 	.string	"Build cuda_13.0.r13.0/compiler.36424714_0"
        /*0030*/ 	.string	"-arch sm_100 -m 64 "



//--------------------- .note.nv.cuinfo           --------------------------
	.section	.note.nv.cuinfo,"",@"SHT_NOTE"
	.sectionflags	@"SHF_NOTE_NV_CUINFO"
        /*0018*/ 	.short	0x0002
        /*001a*/ 	.short	0x0064
        /*001c*/ 	.short	0x0082
	.zero		2


//--------------------- .nv.info                  --------------------------
	.section	.nv.info,"",@"SHT_CUDA_INFO"
	.align	4


	//----- nvinfo : EIATTR_REGCOUNT
	.align		4
        /*0000*/ 	.byte	0x04, 0x2f
        /*0002*/ 	.short	(.L_1 - .L_0)
	.align		4
.L_0:
        /*0004*/ 	.word	index@(_Z26compute_dot_product_kernelPKfS0_Pfi)
        /*0008*/ 	.word	0x00000012


	//----- nvinfo : EIATTR_FRAME_SIZE
	.align		4
.L_1:
        /*000c*/ 	.byte	0x04, 0x11
        /*000e*/ 	.short	(.L_3 - .L_2)
	.align		4
.L_2:
        /*0010*/ 	.word	index@(_Z26compute_dot_product_kernelPKfS0_Pfi)
        /*0014*/ 	.word	0x00000000


	//----- nvinfo : EIATTR_MIN_STACK_SIZE
	.align		4
.L_3:
        /*0018*/ 	.byte	0x04, 0x12
        /*001a*/ 	.short	(.L_5 - .L_4)
	.align		4
.L_4:
        /*001c*/ 	.word	index@(_Z26compute_dot_product_kernelPKfS0_Pfi)
        /*0020*/ 	.word	0x00000000
.L_5:


//--------------------- .nv.compat                --------------------------
	.section	.nv.compat,"",@"SHT_CUDA_COMPAT_INFO"
	.align	4
        /*0000*/ 	.byte	0x02, 0x09, 0x00, 0x00, 0x02, 0x02, 0x01, 0x00, 0x02, 0x05, 0x05, 0x00, 0x03, 0x07, 0x01, 0x01
        /*0010*/ 	.byte	0x02, 0x03, 0x00, 0x00, 0x02, 0x06, 0x01, 0x00, 0x04, 0x0b, 0x08, 0x00, 0x09, 0x00, 0x00, 0x00
        /*0020*/ 	.byte	0x00, 0x00, 0x00, 0x00


//--------------------- .nv.info._Z26compute_dot_product_kernelPKfS0_Pfi --------------------------
	.section	.nv.info._Z26compute_dot_product_kernelPKfS0_Pfi,"",@"SHT_CUDA_INFO"
	.sectionflags	@""
	.align	4


	//----- nvinfo : EIATTR_CUDA_API_VERSION
	.align		4
        /*0000*/ 	.byte	0x04, 0x37
        /*0002*/ 	.short	(.L_7 - .L_6)
.L_6:
        /*0004*/ 	.word	0x00000082


	//----- nvinfo : EIATTR_KPARAM_INFO
	.align		4
.L_7:
        /*0008*/ 	.byte	0x04, 0x17
        /*000a*/ 	.short	(.L_9 - .L_8)
.L_8:
        /*000c*/ 	.word	0x00000000
        /*0010*/ 	.short	0x0003
        /*0012*/ 	.short	0x0018
        /*0014*/ 	.byte	0x00, 0xf0, 0x11, 0x00


	//----- nvinfo : EIATTR_KPARAM_INFO
	.align		4
.L_9:
        /*0018*/ 	.byte	0x04, 0x17
        /*001a*/ 	.short	(.L_11 - .L_10)
.L_10:
        /*001c*/ 	.word	0x00000000
        /*0020*/ 	.short	0x0002
        /*0022*/ 	.short	0x0010
        /*0024*/ 	.byte	0x00, 0xf5, 0x21, 0x00


	//----- nvinfo : EIATTR_KPARAM_INFO
	.align		4
.L_11:
        /*0028*/ 	.byte	0x04, 0x17
        /*002a*/ 	.short	(.L_13 - .L_12)
.L_12:
        /*002c*/ 	.word	0x00000000
        /*0030*/ 	.short	0x0001
        /*0032*/ 	.short	0x0008
        /*0034*/ 	.byte	0x00, 0xf5, 0x21, 0x00


	//----- nvinfo : EIATTR_KPARAM_INFO
	.align		4
.L_13:
        /*0038*/ 	.byte	0x04, 0x17
        /*003a*/ 	.short	(.L_15 - .L_14)
.L_14:
        /*003c*/ 	.word	0x00000000
        /*0040*/ 	.short	0x0000
        /*0042*/ 	.short	0x0000
        /*0044*/ 	.byte	0x00, 0xf5, 0x21, 0x00


	//----- nvinfo : EIATTR_SPARSE_MMA_MASK
	.align		4
.L_15:
        /*0048*/ 	.byte	0x03, 0x50
        /*004a*/ 	.short	0x0000


	//----- nvinfo : EIATTR_MAXREG_COUNT
	.align		4
        /*004c*/ 	.byte	0x03, 0x1b
        /*004e*/ 	.short	0x00ff


	//----- nvinfo : EIATTR_NUM_BARRIERS
	.align		4
        /*0050*/ 	.byte	0x02, 0x4c
        /*0052*/ 	.byte	0x01
	.zero		1


	//----- nvinfo : EIATTR_MERCURY_ISA_VERSION
	.align		4
        /*0054*/ 	.byte	0x03, 0x5f
        /*0056*/ 	.short	0x0101


	//----- nvinfo : EIATTR_VRC_CTA_INIT_COUNT
	.align		4
        /*0058*/ 	.byte	0x02, 0x4a
	.zero		1
	.zero		1


	//----- nvinfo : EIATTR_EXIT_INSTR_OFFSETS
	.align		4
        /*005c*/ 	.byte	0x04, 0x1c
        /*005e*/ 	.short	(.L_17 - .L_16)


	//   ....[0]....
.L_16:
        /*0060*/ 	.word	0x000002e0


	//   ....[1]....
        /*0064*/ 	.word	0x00000360


	//----- nvinfo : EIATTR_CRS_STACK_SIZE
	.align		4
.L_17:
        /*0068*/ 	.byte	0x04, 0x1e
        /*006a*/ 	.short	(.L_19 - .L_18)
.L_18:
        /*006c*/ 	.word	0x00000000


	//----- nvinfo : EIATTR_CBANK_PARAM_SIZE
	.align		4
.L_19:
        /*0070*/ 	.byte	0x03, 0x19
        /*0072*/ 	.short	0x001c


	//----- nvinfo : EIATTR_PARAM_CBANK
	.align		4
        /*0074*/ 	.byte	0x04, 0x0a
        /*0076*/ 	.short	(.L_21 - .L_20)
	.align		4
.L_20:
        /*0078*/ 	.word	index@(.nv.constant0._Z26compute_dot_product_kernelPKfS0_Pfi)
        /*007c*/ 	.short	0x0380
        /*007e*/ 	.short	0x001c


	//----- nvinfo : EIATTR_SW_WAR
	.align		4
.L_21:
        /*0080*/ 	.byte	0x04, 0x36
        /*0082*/ 	.short	(.L_23 - .L_22)
.L_22:
        /*0084*/ 	.word	0x00000008
.L_23:


//--------------------- .nv.callgraph             --------------------------
	.section	.nv.callgraph,"",@"SHT_CUDA_CALLGRAPH"
	.align	4
	.sectionentsize	8
	.align		4
        /*0000*/ 	.word	0x00000000
	.align		4
        /*0004*/ 	.word	0xffffffff
	.align		4
        /*0008*/ 	.word	0x00000000
	.align		4
        /*000c*/ 	.word	0xfffffffe
	.align		4
        /*0010*/ 	.word	0x00000000
	.align		4
        /*0014*/ 	.word	0xfffffffd
	.align		4
        /*0018*/ 	.word	0x00000000
	.align		4
        /*001c*/ 	.word	0xfffffffc


//--------------------- .text._Z26compute_dot_product_kernelPKfS0_Pfi --------------------------
	.section	.text._Z26compute_dot_product_kernelPKfS0_Pfi,"ax",@progbits
	.align	128
        .global         _Z26compute_dot_product_kernelPKfS0_Pfi
        .type           _Z26compute_dot_product_kernelPKfS0_Pfi,@function
        .size           _Z26compute_dot_product_kernelPKfS0_Pfi,(.L_x_6 - _Z26compute_dot_product_kernelPKfS0_Pfi)
        .other          _Z26compute_dot_product_kernelPKfS0_Pfi,@"STO_CUDA_ENTRY STV_DEFAULT"
_Z26compute_dot_product_kernelPKfS0_Pfi:
.text._Z26compute_dot_product_kernelPKfS0_Pfi:
[----:B------:R-:W-:Y:S01]  /*0000*/  LDC R1, c[0x0][0x37c] ;  /* 0x0000df00ff017b82 */ /* 0x000fe20000000800 */
[----:B------:R-:W0:Y:S01]  /*0010*/  S2R R13, SR_CTAID.X ;  /* 0x00000000000d7919 */ /* 0x000e220000002500 */
[----:B------:R-:W1:Y:S01]  /*0020*/  LDCU UR4, c[0x0][0x360] ;  /* 0x00006c00ff0477ac */ /* 0x000e620008000800 */
[----:B------:R-:W-:Y:S01]  /*0030*/  BSSY.RECONVERGENT B0, `(.L_x_0) ;  /* 0x0000016000007945 */ /* 0x000fe20003800200 */
[----:B------:R-:W-:Y:S01]  /*0040*/  IMAD.MOV.U32 R11, RZ, RZ, RZ ;  /* 0x000000ffff0b7224 */ /* 0x000fe200078e00ff */
[----:B------:R-:W0:Y:S01]  /*0050*/  S2R R12, SR_TID.X ;  /* 0x00000000000c7919 */ /* 0x000e220000002100 */
[----:B------:R-:W2:Y:S01]  /*0060*/  LDCU UR5, c[0x0][0x398] ;  /* 0x00007300ff0577ac */ /* 0x000ea20008000800 */
[----:B------:R-:W3:Y:S01]  /*0070*/  LDCU.64 UR6, c[0x0][0x358] ;  /* 0x00006b00ff0677ac */ /* 0x000ee20008000a00 */
[----:B-1----:R-:W-:Y:S02]  /*0080*/  IMAD.U32 R10, RZ, RZ, UR4 ;  /* 0x00000004ff0a7e24 */ /* 0x002fe4000f8e00ff */
[----:B0-----:R-:W-:-:S05]  /*0090*/  IMAD R0, R13, UR4, R12 ;  /* 0x000000040d007c24 */ /* 0x001fca000f8e020c */
[----:B--2---:R-:W-:-:S13]  /*00a0*/  ISETP.GE.AND P0, PT, R0, UR5, PT ;  /* 0x0000000500007c0c */ /* 0x004fda000bf06270 */
[----:B---3--:R-:W-:Y:S05]  /*00b0*/  @P0 BRA `(.L_x_1) ;  /* 0x0000000000340947 */ /* 0x008fea0003800000 */
[----:B------:R-:W0:Y:S01]  /*00c0*/  LDC.64 R6, c[0x0][0x380] ;  /* 0x0000e000ff067b82 */ /* 0x000e220000000a00 */
[----:B------:R-:W1:Y:S01]  /*00d0*/  LDCU UR4, c[0x0][0x370] ;  /* 0x00006e00ff0477ac */ /* 0x000e620008000800 */
[----:B------:R-:W-:-:S06]  /*00e0*/  HFMA2 R11, -RZ, RZ, 0, 0 ;  /* 0x00000000ff0b7431 */ /* 0x000fcc00000001ff */
[----:B------:R-:W2:Y:S01]  /*00f0*/  LDC.64 R8, c[0x0][0x388] ;  /* 0x0000e200ff087b82 */ /* 0x000ea20000000a00 */
[----:B-1----:R-:W-:-:S07]  /*0100*/  IMAD R15, R10, UR4, RZ ;  /* 0x000000040a0f7c24 */ /* 0x002fce000f8e02ff */
.L_x_2:
[----:B0-----:R-:W-:-:S04]  /*0110*/  IMAD.WIDE R2, R0, 0x4, R6 ;  /* 0x0000000400027825 */ /* 0x001fc800078e0206 */
[----:B--2---:R-:W-:Y:S02]  /*0120*/  IMAD.WIDE R4, R0, 0x4, R8 ;  /* 0x0000000400047825 */ /* 0x004fe400078e0208 */
[----:B------:R-:W2:Y:S04]  /*0130*/  LDG.E R2, desc[UR6][R2.64] ;  /* 0x0000000602027981 */ /* 0x000ea8000c1e1900 */
[----:B------:R-:W2:Y:S01]  /*0140*/  LDG.E R4, desc[UR6][R4.64] ;  /* 0x0000000604047981 */ /* 0x000ea2000c1e1900 */
[----:B------:R-:W-:-:S05]  /*0150*/  IMAD.IADD R0, R15, 0x1, R0 ;  /* 0x000000010f007824 */ /* 0x000fca00078e0200 */
[----:B------:R-:W-:Y:S01]  /*0160*/  ISETP.GE.AND P0, PT, R0, UR5, PT ;  /* 0x0000000500007c0c */ /* 0x000fe2000bf06270 */
[----:B--2---:R-:W-:-:S12]  /*0170*/  FFMA R11, R2, R4, R11 ;  /* 0x00000004020b7223 */ /* 0x004fd8000000000b */
[----:B------:R-:W-:Y:S05]  /*0180*/  @!P0 BRA `(.L_x_2) ;  /* 0xfffffffc00e08947 */ /* 0x000fea000383ffff */
.L_x_1:
[----:B------:R-:W-:Y:S05]  /*0190*/  BSYNC.RECONVERGENT B0 ;  /* 0x0000000000007941 */ /* 0x000fea0003800200 */
.L_x_0:
[----:B------:R-:W0:Y:S01]  /*01a0*/  S2UR UR5, SR_CgaCtaId ;  /* 0x00000000000579c3 */ /* 0x000e220000008800 */
[----:B------:R-:W-:Y:S01]  /*01b0*/  UMOV UR4, 0x400 ;  /* 0x0000040000047882 */ /* 0x000fe20000000000 */
[----:B------:R-:W-:Y:S02]  /*01c0*/  ISETP.GE.U32.AND P1, PT, R10, 0x2, PT ;  /* 0x000000020a00780c */ /* 0x000fe40003f26070 */
[----:B------:R-:W-:Y:S01]  /*01d0*/  ISETP.NE.AND P0, PT, R12, RZ, PT ;  /* 0x000000ff0c00720c */ /* 0x000fe20003f05270 */
[----:B0-----:R-:W-:-:S06]  /*01e0*/  ULEA UR4, UR5, UR4, 0x18 ;  /* 0x0000000405047291 */ /* 0x001fcc000f8ec0ff */
[----:B------:R-:W-:-:S05]  /*01f0*/  LEA R0, R12, UR4, 0x2 ;  /* 0x000000040c007c11 */ /* 0x000fca000f8e10ff */
[----:B------:R0:W-:Y:S01]  /*0200*/  STS [R0], R11 ;  /* 0x0000000b00007388 */ /* 0x0001e20000000800 */
[----:B------:R-:W-:Y:S06]  /*0210*/  BAR.SYNC.DEFER_BLOCKING 0x0 ;  /* 0x0000000000007b1d */ /* 0x000fec0000010000 */
[----:B------:R-:W-:Y:S05]  /*0220*/  @!P1 BRA `(.L_x_3) ;  /* 0x00000000002c9947 */ /* 0x000fea0003800000 */
.L_x_4:
[----:B------:R-:W-:-:S04]  /*0230*/  SHF.R.U32.HI R5, RZ, 0x1, R10 ;  /* 0x00000001ff057819 */ /* 0x000fc8000001160a */
[----:B------:R-:W-:-:S13]  /*0240*/  ISETP.GE.U32.AND P1, PT, R12, R5, PT ;  /* 0x000000050c00720c */ /* 0x000fda0003f26070 */
[----:B------:R-:W-:Y:S01]  /*0250*/  @!P1 LEA R2, R5, R0, 0x2 ;  /* 0x0000000005029211 */ /* 0x000fe200078e10ff */
[----:B------:R-:W-:Y:S05]  /*0260*/  @!P1 LDS R3, [R0] ;  /* 0x0000000000039984 */ /* 0x000fea0000000800 */
[----:B------:R-:W1:Y:S02]  /*0270*/  @!P1 LDS R2, [R2] ;  /* 0x0000000002029984 */ /* 0x000e640000000800 */
[----:B-1----:R-:W-:-:S05]  /*0280*/  @!P1 FADD R3, R2, R3 ;  /* 0x0000000302039221 */ /* 0x002fca0000000000 */
[----:B------:R1:W-:Y:S01]  /*0290*/  @!P1 STS [R0], R3 ;  /* 0x0000000300009388 */ /* 0x0003e20000000800 */
[----:B------:R-:W-:Y:S01]  /*02a0*/  BAR.SYNC.DEFER_BLOCKING 0x0 ;  /* 0x0000000000007b1d */ /* 0x000fe20000010000 */
[----:B------:R-:W-:Y:S02]  /*02b0*/  ISETP.GT.U32.AND P1, PT, R10, 0x3, PT ;  /* 0x000000030a00780c */ /* 0x000fe40003f24070 */
[----:B------:R-:W-:-:S11]  /*02c0*/  MOV R10, R5 ;  /* 0x00000005000a7202 */ /* 0x000fd60000000f00 */
[----:B-1----:R-:W-:Y:S05]  /*02d0*/  @P1 BRA `(.L_x_4) ;  /* 0xfffffffc00d41947 */ /* 0x002fea000383ffff */
.L_x_3:
[----:B------:R-:W-:Y:S05]  /*02e0*/  @P0 EXIT ;  /* 0x000000000000094d */ /* 0x000fea0003800000 */
[----:B------:R-:W1:Y:S01]  /*02f0*/  S2UR UR5, SR_CgaCtaId ;  /* 0x00000000000579c3 */ /* 0x000e620000008800 */
[----:B------:R-:W-:-:S07]  /*0300*/  UMOV UR4, 0x400 ;  /* 0x0000040000047882 */ /* 0x000fce0000000000 */
[----:B------:R-:W2:Y:S01]  /*0310*/  LDC.64 R2, c[0x0][0x390] ;  /* 0x0000e400ff027b82 */ /* 0x000ea20000000a00 */
[----:B-1----:R-:W-:Y:S01]  /*0320*/  ULEA UR4, UR5, UR4, 0x18 ;  /* 0x0000000405047291 */ /* 0x002fe2000f8ec0ff */
[----:B--2---:R-:W-:-:S08]  /*0330*/  IMAD.WIDE.U32 R2, R13, 0x4, R2 ;  /* 0x000000040d027825 */ /* 0x004fd000078e0002 */
[----:B------:R-:W1:Y:S04]  /*0340*/  LDS R5, [UR4] ;  /* 0x00000004ff057984 */ /* 0x000e680008000800 */
[----:B-1----:R-:W-:Y:S01]  /*0350*/  STG.E desc[UR6][R2.64], R5 ;  /* 0x0000000502007986 */ /* 0x002fe2000c101906 */
[----:B------:R-:W-:Y:S05]  /*0360*/  EXIT ;  /* 0x000000000000794d */ /* 0x000fea0003800000 */
.L_x_5:
[----:B------:R-:W-:-:S00]  /*0370*/  BRA `(.L_x_5) ;  /* 0xfffffffc00fc7947 */ /* 0x000fc0000383ffff */
[----:B------:R-:W-:-:S00]  /*0380*/  NOP ;  /* 0x0000000000007918 */ /* 0x000fc00000000000 */
[----:B------:R-:W-:-:S00]  /*0390*/  NOP ;  /* 0x0000000000007918 */ /* 0x000fc00000000000 */
[----:B------:R-:W-:-:S00]  /*03a0*/  NOP ;  /* 0x0000000000007918 */ /* 0x000fc00000000000 */
[----:B------:R-:W-:-:S00]  /*03b0*/  NOP ;  /* 0x0000000000007918 */ /* 0x000fc00000000000 */
[----:B------:R-:W-:-:S00]  /*03c0*/  NOP ;  /* 0x0000000000007918 */ /* 0x000fc00000000000 */
[----:B------:R-:W-:-:S00]  /*03d0*/  NOP ;  /* 0x0000000000007918 */ /* 0x000fc00000000000 */
[----:B------:R-:W-:-:S00]  /*03e0*/  NOP ;  /* 0x0000000000007918 */ /* 0x000fc00000000000 */
[----:B------:R-:W-:-:S00]  /*03f0*/  NOP ;  /* 0x0000000000007918 */ /* 0x000fc00000000000 */
.L_x_6:


//--------------------- .nv.shared._Z26compute_dot_product_kernelPKfS0_Pfi --------------------------
	.section	.nv.shared._Z26compute_dot_product_kernelPKfS0_Pfi,"aw",@nobits
	.sectionflags	@""
	.align	16
	.zero		1024


//--------------------- .nv.shared.reserved.0     --------------------------
	.section	.nv.shared.reserved.0,"aw",@nobits
	.weak		__nv_reservedSMEM_offset_0_alias
	.size		__nv_reservedSMEM_offset_0_alias, 0, 64
	.other		__nv_reservedSMEM_offset_0_alias,@"STO_CUDA_RESERVED_SHARED STV_DEFAULT"
__nv_reservedSMEM_offset_0_alias:
	.zero		0
	.zero		64


//--------------------- .nv.constant0._Z26compute_dot_product_kernelPKfS0_Pfi --------------------------
	.section	.nv.constant0._Z26compute_dot_product_kernelPKfS0_Pfi,"a",@progbits
	.sectionflags	@""
	.align	4
.nv.constant0._Z26compute_dot_product_kernelPKfS0_Pfi:
	.zero		924


//--------------------- SYMBOLS --------------------------

	.type		.nv.reservedSmem.offset0,@object
	.size		.nv.reservedSmem.offset0,0x4
	.type		.nv.reservedSmem.cap,@object
	.size		.nv.reservedSmem.cap,0x4
